//
// Generated by NVIDIA NVVM Compiler
//
// Compiler Build ID: CL-36424714
// Cuda compilation tools, release 13.0, V13.0.88
// Based on NVVM 20.0.0
//

.version 9.0
.target sm_100
.address_size 64

	// .globl	_Z11scan_kernelPKfPfiS1_
.extern .shared .align 16 .b8 input_s[];

.visible .entry _Z11scan_kernelPKfPfiS1_(
	.param .u64 .ptr .align 1 _Z11scan_kernelPKfPfiS1__param_0,
	.param .u64 .ptr .align 1 _Z11scan_kernelPKfPfiS1__param_1,
	.param .u32 _Z11scan_kernelPKfPfiS1__param_2,
	.param .u64 .ptr .align 1 _Z11scan_kernelPKfPfiS1__param_3
)
{
	.reg .pred 	%p<10>;
	.reg .b32 	%r<20>;
	.reg .b32 	%f<10>;
	.reg .b64 	%rd<13>;

	ld.param.u64 	%rd1, [_Z11scan_kernelPKfPfiS1__param_0];
	ld.param.u64 	%rd2, [_Z11scan_kernelPKfPfiS1__param_1];
	ld.param.u32 	%r8, [_Z11scan_kernelPKfPfiS1__param_2];
	ld.param.u64 	%rd3, [_Z11scan_kernelPKfPfiS1__param_3];
	mov.u32 	%r1, %ctaid.x;
	mov.u32 	%r2, %ntid.x;
	mov.u32 	%r3, %tid.x;
	mad.lo.s32 	%r4, %r1, %r2, %r3;
	setp.ge.s32 	%p1, %r4, %r8;
	shl.b32 	%r9, %r3, 2;
	mov.u32 	%r10, input_s;
	add.s32 	%r5, %r10, %r9;
	@%p1 bra 	$L__BB0_2;
	cvta.to.global.u64 	%rd4, %rd1;
	mul.wide.s32 	%rd5, %r4, 4;
	add.s64 	%rd6, %rd4, %rd5;
	ld.global.f32 	%f3, [%rd6];
	st.shared.f32 	[%r5], %f3;
	bra.uni 	$L__BB0_3;
$L__BB0_2:
	mov.b32 	%r11, 0;
	st.shared.u32 	[%r5], %r11;
$L__BB0_3:
	bar.sync 	0;
	setp.lt.u32 	%p2, %r2, 2;
	@%p2 bra 	$L__BB0_10;
	mov.b32 	%r19, 1;
$L__BB0_5:
	setp.lt.u32 	%p3, %r3, %r19;
	mov.f32 	%f9, 0f00000000;
	@%p3 bra 	$L__BB0_7;
	sub.s32 	%r13, %r3, %r19;
	shl.b32 	%r14, %r13, 2;
	add.s32 	%r16, %r10, %r14;
	ld.shared.f32 	%f9, [%r16];
$L__BB0_7:
	setp.lt.u32 	%p4, %r3, %r19;
	bar.sync 	0;
	@%p4 bra 	$L__BB0_9;
	ld.shared.f32 	%f5, [%r5];
	add.f32 	%f6, %f9, %f5;
	st.shared.f32 	[%r5], %f6;
$L__BB0_9:
	bar.sync 	0;
	shl.b32 	%r19, %r19, 1;
	setp.lt.u32 	%p5, %r19, %r2;
	@%p5 bra 	$L__BB0_5;
$L__BB0_10:
	setp.ge.s32 	%p6, %r4, %r8;
	@%p6 bra 	$L__BB0_12;
	ld.shared.f32 	%f7, [%r5];
	cvta.to.global.u64 	%rd7, %rd2;
	mul.wide.s32 	%rd8, %r4, 4;
	add.s64 	%rd9, %rd7, %rd8;
	st.global.f32 	[%rd9], %f7;
$L__BB0_12:
	setp.eq.s64 	%p7, %rd3, 0;
	add.s32 	%r17, %r2, -1;
	setp.ne.s32 	%p8, %r3, %r17;
	or.pred  	%p9, %p7, %p8;
	@%p9 bra 	$L__BB0_14;
	ld.shared.f32 	%f8, [%r5];
	cvta.to.global.u64 	%rd10, %rd3;
	mul.wide.u32 	%rd11, %r1, 4;
	add.s64 	%rd12, %rd10, %rd11;
	st.global.f32 	[%rd12], %f8;
$L__BB0_14:
	ret;

}
	// .globl	_Z10add_kernelPKfPfi
.visible .entry _Z10add_kernelPKfPfi(
	.param .u64 .ptr .align 1 _Z10add_kernelPKfPfi_param_0,
	.param .u64 .ptr .align 1 _Z10add_kernelPKfPfi_param_1,
	.param .u32 _Z10add_kernelPKfPfi_param_2
)
{
	.reg .pred 	%p<4>;
	.reg .b32 	%r<7>;
	.reg .b32 	%f<4>;
	.reg .b64 	%rd<9>;

	ld.param.u64 	%rd1, [_Z10add_kernelPKfPfi_param_0];
	ld.param.u64 	%rd2, [_Z10add_kernelPKfPfi_param_1];
	ld.param.u32 	%r3, [_Z10add_kernelPKfPfi_param_2];
	mov.u32 	%r4, %ntid.x;
	mov.u32 	%r1, %ctaid.x;
	mov.u32 	%r5, %tid.x;
	mad.lo.s32 	%r2, %r4, %r1, %r5;
	setp.ge.s32 	%p1, %r2, %r3;
	setp.eq.s32 	%p2, %r1, 0;
	or.pred  	%p3, %p2, %p1;
	@%p3 bra 	$L__BB1_2;
	cvta.to.global.u64 	%rd3, %rd1;
	cvta.to.global.u64 	%rd4, %rd2;
	add.s32 	%r6, %r1, -1;
	mul.wide.u32 	%rd5, %r6, 4;
	add.s64 	%rd6, %rd3, %rd5;
	ld.global.f32 	%f1, [%rd6];
	mul.wide.s32 	%rd7, %r2, 4;
	add.s64 	%rd8, %rd4, %rd7;
	ld.global.f32 	%f2, [%rd8];
	add.f32 	%f3, %f1, %f2;
	st.global.f32 	[%rd8], %f3;
$L__BB1_2:
	ret;

}


// ===== COMPILED SASS (sm_100) =====

	.target	sm_100

	.elftype	@"ET_EXEC"


//--------------------- .note.nv.tkinfo           --------------------------
	.section	.note.nv.tkinfo,"",@"SHT_NOTE"
	.sectionflags	@"SHF_NOTE_NV_TKINFO"
	.tkinfo
        /*0018*/ 	.word	0x00000002
        /*0030*/ 	.string	""
        /*0030*/ 	.string	"ptxas"
        /*0030*/ 	.string	"Cuda compilation tools, release 13.0, V13.0.88"
        /*0030*/ 	.string	"Build cuda_13.0.r13.0/compiler.36424714_0"
        /*0030*/ 	.string	"-arch sm_100 -m 64 "



//--------------------- .note.nv.cuinfo           --------------------------
	.section	.note.nv.cuinfo,"",@"SHT_NOTE"
	.sectionflags	@"SHF_NOTE_NV_CUINFO"
        /*0018*/ 	.short	0x0002
        /*001a*/ 	.short	0x0064
        /*001c*/ 	.short	0x0082
	.zero		2


//--------------------- .nv.info                  --------------------------
	.section	.nv.info,"",@"SHT_CUDA_INFO"
	.align	4


	//----- nvinfo : EIATTR_REGCOUNT
	.align		4
        /*0000*/ 	.byte	0x04, 0x2f
        /*0002*/ 	.short	(.L_1 - .L_0)
	.align		4
.L_0:
        /*0004*/ 	.word	index@(_Z11scan_kernelPKfPfiS1_)
        /*0008*/ 	.word	0x0000000c


	//----- nvinfo : EIATTR_FRAME_SIZE
	.align		4
.L_1:
        /*000c*/ 	.byte	0x04, 0x11
        /*000e*/ 	.short	(.L_3 - .L_2)
	.align		4
.L_2:
        /*0010*/ 	.word	index@(_Z11scan_kernelPKfPfiS1_)
        /*0014*/ 	.word	0x00000000


	//----- nvinfo : EIATTR_REGCOUNT
	.align		4
.L_3:
        /*0018*/ 	.byte	0x04, 0x2f
        /*001a*/ 	.short	(.L_5 - .L_4)
	.align		4
.L_4:
        /*001c*/ 	.word	index@(_Z10add_kernelPKfPfi)
        /*0020*/ 	.word	0x0000000c


	//----- nvinfo : EIATTR_FRAME_SIZE
	.align		4
.L_5:
        /*0024*/ 	.byte	0x04, 0x11
        /*0026*/ 	.short	(.L_7 - .L_6)
	.align		4
.L_6:
        /*0028*/ 	.word	index@(_Z10add_kernelPKfPfi)
        /*002c*/ 	.word	0x00000000


	//----- nvinfo : EIATTR_MIN_STACK_SIZE
	.align		4
.L_7:
        /*0030*/ 	.byte	0x04, 0x12
        /*0032*/ 	.short	(.L_9 - .L_8)
	.align		4
.L_8:
        /*0034*/ 	.word	index@(_Z10add_kernelPKfPfi)
        /*0038*/ 	.word	0x00000000


	//----- nvinfo : EIATTR_MIN_STACK_SIZE
	.align		4
.L_9:
        /*003c*/ 	.byte	0x04, 0x12
        /*003e*/ 	.short	(.L_11 - .L_10)
	.align		4
.L_10:
        /*0040*/ 	.word	index@(_Z11scan_kernelPKfPfiS1_)
        /*0044*/ 	.word	0x00000000
.L_11:


//--------------------- .nv.compat                --------------------------
	.section	.nv.compat,"",@"SHT_CUDA_COMPAT_INFO"
	.align	4
        /*0000*/ 	.byte	0x02, 0x09, 0x00, 0x00, 0x02, 0x02, 0x01, 0x00, 0x02, 0x05, 0x05, 0x00, 0x03, 0x07, 0x01, 0x01
        /*0010*/ 	.byte	0x02, 0x03, 0x00, 0x00, 0x02, 0x06, 0x01, 0x00, 0x04, 0x0b, 0x08, 0x00, 0x09, 0x00, 0x00, 0x00
        /*0020*/ 	.byte	0x00, 0x00, 0x00, 0x00


//--------------------- .nv.info._Z10add_kernelPKfPfi --------------------------
	.section	.nv.info._Z10add_kernelPKfPfi,"",@"SHT_CUDA_INFO"
	.sectionflags	@""
	.align	4


	//----- nvinfo : EIATTR_CUDA_API_VERSION
	.align		4
        /*0000*/ 	.byte	0x04, 0x37
        /*0002*/ 	.short	(.L_13 - .L_12)
.L_12:
        /*0004*/ 	.word	0x00000082


	//----- nvinfo : EIATTR_KPARAM_INFO
	.align		4
.L_13:
        /*0008*/ 	.byte	0x04, 0x17
        /*000a*/ 	.short	(.L_15 - .L_14)
.L_14:
        /*000c*/ 	.word	0x00000000
        /*0010*/ 	.short	0x0002
        /*0012*/ 	.short	0x0010
        /*0014*/ 	.byte	0x00, 0xf0, 0x11, 0x00


	//----- nvinfo : EIATTR_KPARAM_INFO
	.align		4
.L_15:
        /*0018*/ 	.byte	0x04, 0x17
        /*001a*/ 	.short	(.L_17 - .L_16)
.L_16:
        /*001c*/ 	.word	0x00000000
        /*0020*/ 	.short	0x0001
        /*0022*/ 	.short	0x0008
        /*0024*/ 	.byte	0x00, 0xf5, 0x21, 0x00


	//----- nvinfo : EIATTR_KPARAM_INFO
	.align		4
.L_17:
        /*0028*/ 	.byte	0x04, 0x17
        /*002a*/ 	.short	(.L_19 - .L_18)
.L_18:
        /*002c*/ 	.word	0x00000000
        /*0030*/ 	.short	0x0000
        /*0032*/ 	.short	0x0000
        /*0034*/ 	.byte	0x00, 0xf5, 0x21, 0x00


	//----- nvinfo : EIATTR_SPARSE_MMA_MASK
	.align		4
.L_19:
        /*0038*/ 	.byte	0x03, 0x50
        /*003a*/ 	.short	0x0000


	//----- nvinfo : EIATTR_MAXREG_COUNT
	.align		4
        /*003c*/ 	.byte	0x03, 0x1b
        /*003e*/ 	.short	0x00ff


	//----- nvinfo : EIATTR_MERCURY_ISA_VERSION
	.align		4
        /*0040*/ 	.byte	0x03, 0x5f
        /*0042*/ 	.short	0x0101


	//----- nvinfo : EIATTR_VRC_CTA_INIT_COUNT
	.align		4
        /*0044*/ 	.byte	0x02, 0x4a
	.zero		1
	.zero		1


	//----- nvinfo : EIATTR_EXIT_INSTR_OFFSETS
	.align		4
        /*0048*/ 	.byte	0x04, 0x1c
        /*004a*/ 	.short	(.L_21 - .L_20)


	//   ....[0]....
.L_20:
        /*004c*/ 	.word	0x00000080


	//   ....[1]....
        /*0050*/ 	.word	0x00000130


	//----- nvinfo : EIATTR_CBANK_PARAM_SIZE
	.align		4
.L_21:
        /*0054*/ 	.byte	0x03, 0x19
        /*0056*/ 	.short	0x0014


	//----- nvinfo : EIATTR_PARAM_CBANK
	.align		4
        /*0058*/ 	.byte	0x04, 0x0a
        /*005a*/ 	.short	(.L_23 - .L_22)
	.align		4
.L_22:
        /*005c*/ 	.word	index@(.nv.constant0._Z10add_kernelPKfPfi)
        /*0060*/ 	.short	0x0380
        /*0062*/ 	.short	0x0014


	//----- nvinfo : EIATTR_SW_WAR
	.align		4
.L_23:
        /*0064*/ 	.byte	0x04, 0x36
        /*0066*/ 	.short	(.L_25 - .L_24)
.L_24:
        /*0068*/ 	.word	0x00000008
.L_25:


//--------------------- .nv.info._Z11scan_kernelPKfPfiS1_ --------------------------
	.section	.nv.info._Z11scan_kernelPKfPfiS1_,"",@"SHT_CUDA_INFO"
	.sectionflags	@""
	.align	4


	//----- nvinfo : EIATTR_CUDA_API_VERSION
	.align		4
        /*0000*/ 	.byte	0x04, 0x37
        /*0002*/ 	.short	(.L_27 - .L_26)
.L_26:
        /*0004*/ 	.word	0x00000082


	//----- nvinfo : EIATTR_KPARAM_INFO
	.align		4
.L_27:
        /*0008*/ 	.byte	0x04, 0x17
        /*000a*/ 	.short	(.L_29 - .L_28)
.L_28:
        /*000c*/ 	.word	0x00000000
        /*0010*/ 	.short	0x0003
        /*0012*/ 	.short	0x0018
        /*0014*/ 	.byte	0x00, 0xf5, 0x21, 0x00


	//----- nvinfo : EIATTR_KPARAM_INFO
	.align		4
.L_29:
        /*0018*/ 	.byte	0x04, 0x17
        /*001a*/ 	.short	(.L_31 - .L_30)
.L_30:
        /*001c*/ 	.word	0x00000000
        /*0020*/ 	.short	0x0002
        /*0022*/ 	.short	0x0010
        /*0024*/ 	.byte	0x00, 0xf0, 0x11, 0x00


	//----- nvinfo : EIATTR_KPARAM_INFO
	.align		4
.L_31:
        /*0028*/ 	.byte	0x04, 0x17
        /*002a*/ 	.short	(.L_33 - .L_32)
.L_32:
        /*002c*/ 	.word	0x00000000
        /*0030*/ 	.short	0x0001
        /*0032*/ 	.short	0x0008
        /*0034*/ 	.byte	0x00, 0xf5, 0x21, 0x00


	//----- nvinfo : EIATTR_KPARAM_INFO
	.align		4
.L_33:
        /*0038*/ 	.byte	0x04, 0x17
        /*003a*/ 	.short	(.L_35 - .L_34)
.L_34:
        /*003c*/ 	.word	0x00000000
        /*0040*/ 	.short	0x0000
        /*0042*/ 	.short	0x0000
        /*0044*/ 	.byte	0x00, 0xf5, 0x21, 0x00


	//----- nvinfo : EIATTR_SPARSE_MMA_MASK
	.align		4
.L_35:
        /*0048*/ 	.byte	0x03, 0x50
        /*004a*/ 	.short	0x0000


	//----- nvinfo : EIATTR_MAXREG_COUNT
	.align		4
        /*004c*/ 	.byte	0x03, 0x1b
        /*004e*/ 	.short	0x00ff


	//----- nvinfo : EIATTR_NUM_BARRIERS
	.align		4
        /*0050*/ 	.byte	0x02, 0x4c
        /*0052*/ 	.byte	0x01
	.zero		1


	//----- nvinfo : EIATTR_MERCURY_ISA_VERSION
	.align		4
        /*0054*/ 	.byte	0x03, 0x5f
        /*0056*/ 	.short	0x0101


	//----- nvinfo : EIATTR_VRC_CTA_INIT_COUNT
	.align		4
        /*0058*/ 	.byte	0x02, 0x4a
	.zero		1
	.zero		1


	//----- nvinfo : EIATTR_EXIT_INSTR_OFFSETS
	.align		4
        /*005c*/ 	.byte	0x04, 0x1c
        /*005e*/ 	.short	(.L_37 - .L_36)


	//   ....[0]....
.L_36:
        /*0060*/ 	.word	0x000002d0


	//   ....[1]....
        /*0064*/ 	.word	0x00000320


	//----- nvinfo : EIATTR_CBANK_PARAM_SIZE
	.align		4
.L_37:
        /*0068*/ 	.byte	0x03, 0x19
        /*006a*/ 	.short	0x0020


	//----- nvinfo : EIATTR_PARAM_CBANK
	.align		4
        /*006c*/ 	.byte	0x04, 0x0a
        /*006e*/ 	.short	(.L_39 - .L_38)
	.align		4
.L_38:
        /*0070*/ 	.word	index@(.nv.constant0._Z11scan_kernelPKfPfiS1_)
        /*0074*/ 	.short	0x0380
        /*0076*/ 	.short	0x0020


	//----- nvinfo : EIATTR_SW_WAR
	.align		4
.L_39:
        /*0078*/ 	.byte	0x04, 0x36
        /*007a*/ 	.short	(.L_41 - .L_40)
.L_40:
        /*007c*/ 	.word	0x00000008
.L_41:


//--------------------- .nv.callgraph             --------------------------
	.section	.nv.callgraph,"",@"SHT_CUDA_CALLGRAPH"
	.align	4
	.sectionentsize	8
	.align		4
        /*0000*/ 	.word	0x00000000
	.align		4
        /*0004*/ 	.word	0xffffffff
	.align		4
        /*0008*/ 	.word	0x00000000
	.align		4
        /*000c*/ 	.word	0xfffffffe
	.align		4
        /*0010*/ 	.word	0x00000000
	.align		4
        /*0014*/ 	.word	0xfffffffd
	.align		4
        /*0018*/ 	.word	0x00000000
	.align		4
        /*001c*/ 	.word	0xfffffffc


//--------------------- .text._Z10add_kernelPKfPfi --------------------------
	.section	.text._Z10add_kernelPKfPfi,"ax",@progbits
	.align	128
        .global         _Z10add_kernelPKfPfi
        .type           _Z10add_kernelPKfPfi,@function
        .size           _Z10add_kernelPKfPfi,(.L_x_4 - _Z10add_kernelPKfPfi)
        .other          _Z10add_kernelPKfPfi,@"STO_CUDA_ENTRY STV_DEFAULT"
_Z10add_kernelPKfPfi:
.text._Z10add_kernelPKfPfi:
[----:B------:R-:W-:Y:S01]  /*0000*/  LDC R1, c[0x0][0x37c] ;  /* 0x0000df00ff017b82 */ /* 0x000fe20000000800 */
[----:B------:R-:W0:Y:S01]  /*0010*/  S2R R9, SR_CTAID.X ;  /* 0x0000000000097919 */ /* 0x000e220000002500 */
[----:B------:R-:W0:Y:S01]  /*0020*/  LDCU UR4, c[0x0][0x360] ;  /* 0x00006c00ff0477ac */ /* 0x000e220008000800 */
[----:B------:R-:W0:Y:S01]  /*0030*/  S2R R0, SR_TID.X ;  /* 0x0000000000007919 */ /* 0x000e220000002100 */
[----:B------:R-:W1:Y:S01]  /*0040*/  LDCU UR5, c[0x0][0x390] ;  /* 0x00007200ff0577ac */ /* 0x000e620008000800 */
[----:B0-----:R-:W-:-:S05]  /*0050*/  IMAD R7, R9, UR4, R0 ;  /* 0x0000000409077c24 */ /* 0x001fca000f8e0200 */
[----:B-1----:R-:W-:-:S04]  /*0060*/  ISETP.GE.AND P0, PT, R7, UR5, PT ;  /* 0x0000000507007c0c */ /* 0x002fc8000bf06270 */
[----:B------:R-:W-:-:S13]  /*0070*/  ISETP.EQ.OR P0, PT, R9, RZ, P0 ;  /* 0x000000ff0900720c */ /* 0x000fda0000702670 */
[----:B------:R-:W-:Y:S05]  /*0080*/  @P0 EXIT ;  /* 0x000000000000094d */ /* 0x000fea0003800000 */
[----:B------:R-:W0:Y:S01]  /*0090*/  LDC.64 R2, c[0x0][0x380] ;  /* 0x0000e000ff027b82 */ /* 0x000e220000000a00 */
[----:B------:R-:W1:Y:S01]  /*00a0*/  LDCU.64 UR4, c[0x0][0x358] ;  /* 0x00006b00ff0477ac */ /* 0x000e620008000a00 */
[----:B------:R-:W-:-:S06]  /*00b0*/  IADD3 R9, PT, PT, R9, -0x1, RZ ;  /* 0xffffffff09097810 */ /* 0x000fcc0007ffe0ff */
[----:B------:R-:W2:Y:S01]  /*00c0*/  LDC.64 R4, c[0x0][0x388] ;  /* 0x0000e200ff047b82 */ /* 0x000ea20000000a00 */
[----:B0-----:R-:W-:-:S06]  /*00d0*/  IMAD.WIDE.U32 R2, R9, 0x4, R2 ;  /* 0x0000000409027825 */ /* 0x001fcc00078e0002 */
[----:B-1----:R-:W3:Y:S01]  /*00e0*/  LDG.E R2, desc[UR4][R2.64] ;  /* 0x0000000402027981 */ /* 0x002ee2000c1e1900 */
[----:B--2---:R-:W-:-:S05]  /*00f0*/  IMAD.WIDE R4, R7, 0x4, R4 ;  /* 0x0000000407047825 */ /* 0x004fca00078e0204 */
[----:B------:R-:W3:Y:S02]  /*0100*/  LDG.E R7, desc[UR4][R4.64] ;  /* 0x0000000404077981 */ /* 0x000ee4000c1e1900 */
[----:B---3--:R-:W-:-:S05]  /*0110*/  FADD R7, R2, R7 ;  /* 0x0000000702077221 */ /* 0x008fca0000000000 */
[----:B------:R-:W-:Y:S01]  /*0120*/  STG.E desc[UR4][R4.64], R7 ;  /* 0x0000000704007986 */ /* 0x000fe2000c101904 */
[----:B------:R-:W-:Y:S05]  /*0130*/  EXIT ;  /* 0x000000000000794d */ /* 0x000fea0003800000 */
.L_x_0:
[----:B------:R-:W-:-:S00]  /*0140*/  BRA `(.L_x_0) ;  /* 0xfffffffc00fc7947 */ /* 0x000fc0000383ffff */
[----:B------:R-:W-:-:S00]  /*0150*/  NOP ;  /* 0x0000000000007918 */ /* 0x000fc00000000000 */
        /* <DEDUP_REMOVED lines=10> */
.L_x_4:


//--------------------- .text._Z11scan_kernelPKfPfiS1_ --------------------------
	.section	.text._Z11scan_kernelPKfPfiS1_,"ax",@progbits
	.align	128
        .global         _Z11scan_kernelPKfPfiS1_
        .type           _Z11scan_kernelPKfPfiS1_,@function
        .size           _Z11scan_kernelPKfPfiS1_,(.L_x_5 - _Z11scan_kernelPKfPfiS1_)
        .other          _Z11scan_kernelPKfPfiS1_,@"STO_CUDA_ENTRY STV_DEFAULT"
_Z11scan_kernelPKfPfiS1_:
.text._Z11scan_kernelPKfPfiS1_:
[----:B------:R-:W-:Y:S01]  /*0000*/  LDC R1, c[0x0][0x37c] ;  /* 0x0000df00ff017b82 */ /* 0x000fe20000000800 */
[----:B------:R-:W0:Y:S01]  /*0010*/  S2R R9, SR_CTAID.X ;  /* 0x0000000000097919 */ /* 0x000e220000002500 */
[----:B------:R-:W0:Y:S01]  /*0020*/  LDCU UR6, c[0x0][0x360] ;  /* 0x00006c00ff0677ac */ /* 0x000e220008000800 */
[----:B------:R-:W0:Y:S01]  /*0030*/  S2R R4, SR_TID.X ;  /* 0x0000000000047919 */ /* 0x000e220000002100 */
[----:B------:R-:W1:Y:S01]  /*0040*/  LDCU UR4, c[0x0][0x390] ;  /* 0x00007200ff0477ac */ /* 0x000e620008000800 */
[----:B------:R-:W2:Y:S01]  /*0050*/  LDCU.64 UR8, c[0x0][0x358] ;  /* 0x00006b00ff0877ac */ /* 0x000ea20008000a00 */
[----:B0-----:R-:W-:-:S05]  /*0060*/  IMAD R5, R9, UR6, R4 ;  /* 0x0000000609057c24 */ /* 0x001fca000f8e0204 */
[----:B-1----:R-:W-:-:S13]  /*0070*/  ISETP.GE.AND P0, PT, R5, UR4, PT ;  /* 0x0000000405007c0c */ /* 0x002fda000bf06270 */
[----:B------:R-:W0:Y:S02]  /*0080*/  @!P0 LDC.64 R2, c[0x0][0x380] ;  /* 0x0000e000ff028b82 */ /* 0x000e240000000a00 */
[----:B0-----:R-:W-:-:S06]  /*0090*/  @!P0 IMAD.WIDE R2, R5, 0x4, R2 ;  /* 0x0000000405028825 */ /* 0x001fcc00078e0202 */
[----:B--2---:R-:W2:Y:S01]  /*00a0*/  @!P0 LDG.E R3, desc[UR8][R2.64] ;  /* 0x0000000802038981 */ /* 0x004ea2000c1e1900 */
[----:B------:R-:W0:Y:S01]  /*00b0*/  S2UR UR5, SR_CgaCtaId ;  /* 0x00000000000579c3 */ /* 0x000e220000008800 */
[----:B------:R-:W-:Y:S01]  /*00c0*/  UMOV UR4, 0x400 ;  /* 0x0000040000047882 */ /* 0x000fe20000000000 */
[----:B------:R-:W-:Y:S02]  /*00d0*/  UISETP.GE.U32.AND UP0, UPT, UR6, 0x2, UPT ;  /* 0x000000020600788c */ /* 0x000fe4000bf06070 */
[----:B0-----:R-:W-:-:S06]  /*00e0*/  ULEA UR4, UR5, UR4, 0x18 ;  /* 0x0000000405047291 */ /* 0x001fcc000f8ec0ff */
[----:B------:R-:W-:-:S05]  /*00f0*/  LEA R0, R4, UR4, 0x2 ;  /* 0x0000000404007c11 */ /* 0x000fca000f8e10ff */
[----:B--2---:R0:W-:Y:S04]  /*0100*/  @!P0 STS [R0], R3 ;  /* 0x0000000300008388 */ /* 0x0041e80000000800 */
[----:B------:R0:W-:Y:S01]  /*0110*/  @P0 STS [R0], RZ ;  /* 0x000000ff00000388 */ /* 0x0001e20000000800 */
[----:B------:R-:W-:Y:S06]  /*0120*/  BAR.SYNC.DEFER_BLOCKING 0x0 ;  /* 0x0000000000007b1d */ /* 0x000fec0000010000 */
[----:B------:R-:W-:Y:S05]  /*0130*/  BRA.U !UP0, `(.L_x_1) ;  /* 0x0000000108387547 */ /* 0x000fea000b800000 */
[----:B------:R-:W-:-:S05]  /*0140*/  UMOV UR5, 0x1 ;  /* 0x0000000100057882 */ /* 0x000fca0000000000 */
.L_x_2:
[----:B------:R-:W-:Y:S01]  /*0150*/  ISETP.GE.U32.AND P0, PT, R4, UR5, PT ;  /* 0x0000000504007c0c */ /* 0x000fe2000bf06070 */
[----:B------:R-:W-:-:S12]  /*0160*/  IMAD.MOV.U32 R2, RZ, RZ, RZ ;  /* 0x000000ffff027224 */ /* 0x000fd800078e00ff */
[----:B0-----:R-:W-:Y:S01]  /*0170*/  @P0 VIADD R3, R4, -UR5 ;  /* 0x8000000504030c36 */ /* 0x001fe20008000000 */
[----:B------:R-:W-:-:S04]  /*0180*/  USHF.L.U32 UR5, UR5, 0x1, URZ ;  /* 0x0000000105057899 */ /* 0x000fc800080006ff */
[----:B------:R-:W-:Y:S01]  /*0190*/  @P0 LEA R3, R3, UR4, 0x2 ;  /* 0x0000000403030c11 */ /* 0x000fe2000f8e10ff */
[----:B------:R-:W-:-:S04]  /*01a0*/  UISETP.GE.U32.AND UP0, UPT, UR5, UR6, UPT ;  /* 0x000000060500728c */ /* 0x000fc8000bf06070 */
[----:B------:R-:W-:Y:S01]  /*01b0*/  @P0 LDS R2, [R3] ;  /* 0x0000000003020984 */ /* 0x000fe20000000800 */
[----:B------:R-:W-:Y:S06]  /*01c0*/  BAR.SYNC.DEFER_BLOCKING 0x0 ;  /* 0x0000000000007b1d */ /* 0x000fec0000010000 */
[----:B-1----:R-:W0:Y:S02]  /*01d0*/  @P0 LDS R7, [R0] ;  /* 0x0000000000070984 */ /* 0x002e240000000800 */
[----:B0-----:R-:W-:-:S05]  /*01e0*/  @P0 FADD R7, R7, R2 ;  /* 0x0000000207070221 */ /* 0x001fca0000000000 */
[----:B------:R1:W-:Y:S01]  /*01f0*/  @P0 STS [R0], R7 ;  /* 0x0000000700000388 */ /* 0x0003e20000000800 */
[----:B------:R-:W-:Y:S06]  /*0200*/  BAR.SYNC.DEFER_BLOCKING 0x0 ;  /* 0x0000000000007b1d */ /* 0x000fec0000010000 */
[----:B------:R-:W-:Y:S05]  /*0210*/  BRA.U !UP0, `(.L_x_2) ;  /* 0xfffffffd08cc7547 */ /* 0x000fea000b83ffff */
.L_x_1:
[----:B------:R-:W2:Y:S01]  /*0220*/  LDCU UR4, c[0x0][0x390] ;  /* 0x00007200ff0477ac */ /* 0x000ea20008000800 */
[----:B------:R-:W3:Y:S01]  /*0230*/  LDCU.64 UR10, c[0x0][0x398] ;  /* 0x00007300ff0a77ac */ /* 0x000ee20008000a00 */
[----:B--2---:R-:W-:Y:S01]  /*0240*/  ISETP.GE.AND P1, PT, R5, UR4, PT ;  /* 0x0000000405007c0c */ /* 0x004fe2000bf26270 */
[----:B------:R-:W-:Y:S01]  /*0250*/  UIADD3 UR4, UPT, UPT, UR6, -0x1, URZ ;  /* 0xffffffff06047890 */ /* 0x000fe2000fffe0ff */
[----:B---3--:R-:W-:-:S05]  /*0260*/  ISETP.EQ.U32.AND P2, PT, RZ, UR10, PT ;  /* 0x0000000aff007c0c */ /* 0x008fca000bf42070 */
[----:B------:R-:W-:-:S04]  /*0270*/  ISETP.NE.AND P0, PT, R4, UR4, PT ;  /* 0x0000000404007c0c */ /* 0x000fc8000bf05270 */
[----:B------:R-:W-:Y:S02]  /*0280*/  ISETP.EQ.OR.EX P0, PT, RZ, UR11, P0, P2 ;  /* 0x0000000bff007c0c */ /* 0x000fe40008702720 */
[----:B-1----:R-:W1:Y:S01]  /*0290*/  @!P1 LDS R7, [R0] ;  /* 0x0000000000079984 */ /* 0x002e620000000800 */
[----:B0-----:R-:W0:Y:S02]  /*02a0*/  @!P1 LDC.64 R2, c[0x0][0x388] ;  /* 0x0000e200ff029b82 */ /* 0x001e240000000a00 */
[----:B0-----:R-:W-:-:S05]  /*02b0*/  @!P1 IMAD.WIDE R2, R5, 0x4, R2 ;  /* 0x0000000405029825 */ /* 0x001fca00078e0202 */
[----:B-1----:R0:W-:Y:S03]  /*02c0*/  @!P1 STG.E desc[UR8][R2.64], R7 ;  /* 0x0000000702009986 */ /* 0x0021e6000c101908 */
[----:B------:R-:W-:Y:S05]  /*02d0*/  @P0 EXIT ;  /* 0x000000000000094d */ /* 0x000fea0003800000 */
[----:B------:R-:W1:Y:S01]  /*02e0*/  LDS R5, [R0] ;  /* 0x0000000000057984 */ /* 0x000e620000000800 */
[----:B0-----:R-:W0:Y:S02]  /*02f0*/  LDC.64 R2, c[0x0][0x398] ;  /* 0x0000e600ff027b82 */ /* 0x001e240000000a00 */
[----:B0-----:R-:W-:-:S05]  /*0300*/  IMAD.WIDE.U32 R2, R9, 0x4, R2 ;  /* 0x0000000409027825 */ /* 0x001fca00078e0002 */
[----:B-1----:R-:W-:Y:S01]  /*0310*/  STG.E desc[UR8][R2.64], R5 ;  /* 0x0000000502007986 */ /* 0x002fe2000c101908 */
[----:B------:R-:W-:Y:S05]  /*0320*/  EXIT ;  /* 0x000000000000794d */ /* 0x000fea0003800000 */
.L_x_3:
        /* <DEDUP_REMOVED lines=13> */
.L_x_5:


//--------------------- .nv.shared._Z10add_kernelPKfPfi --------------------------
	.section	.nv.shared._Z10add_kernelPKfPfi,"aw",@nobits
	.sectionflags	@""
	.align	16
	.zero		1024


//--------------------- .nv.shared.reserved.0     --------------------------
	.section	.nv.shared.reserved.0,"aw",@nobits
	.weak		__nv_reservedSMEM_offset_0_alias
	.size		__nv_reservedSMEM_offset_0_alias, 0, 64
	.other		__nv_reservedSMEM_offset_0_alias,@"STO_CUDA_RESERVED_SHARED STV_DEFAULT"
__nv_reservedSMEM_offset_0_alias:
	.zero		0
	.zero		64


//--------------------- .nv.shared._Z11scan_kernelPKfPfiS1_ --------------------------
	.section	.nv.shared._Z11scan_kernelPKfPfiS1_,"aw",@nobits
	.sectionflags	@""
	.align	16
	.zero		1024


//--------------------- .nv.constant0._Z10add_kernelPKfPfi --------------------------
	.section	.nv.constant0._Z10add_kernelPKfPfi,"a",@progbits
	.sectionflags	@""
	.align	4
.nv.constant0._Z10add_kernelPKfPfi:
	.zero		916


//--------------------- .nv.constant0._Z11scan_kernelPKfPfiS1_ --------------------------
	.section	.nv.constant0._Z11scan_kernelPKfPfiS1_,"a",@progbits
	.sectionflags	@""
	.align	4
.nv.constant0._Z11scan_kernelPKfPfiS1_:
	.zero		928


//--------------------- SYMBOLS --------------------------

	.type		.nv.reservedSmem.offset0,@object
	.size		.nv.reservedSmem.offset0,0x4
	.type		.nv.reservedSmem.cap,@object
	.size		.nv.reservedSmem.cap,0x4
